//
// Generated by NVIDIA NVVM Compiler
//
// Compiler Build ID: CL-36424714
// Cuda compilation tools, release 13.0, V13.0.88
// Based on NVVM 20.0.0
//

.version 9.0
.target sm_100
.address_size 64

	// .globl	_Z20height_filter_kernelPflf

.visible .entry _Z20height_filter_kernelPflf(
	.param .u64 .ptr .align 1 _Z20height_filter_kernelPflf_param_0,
	.param .u64 _Z20height_filter_kernelPflf_param_1,
	.param .f32 _Z20height_filter_kernelPflf_param_2
)
{
	.reg .pred 	%p<3>;
	.reg .b32 	%r<6>;
	.reg .b32 	%f<3>;
	.reg .b64 	%rd<6>;

	ld.param.u64 	%rd3, [_Z20height_filter_kernelPflf_param_0];
	ld.param.u64 	%rd4, [_Z20height_filter_kernelPflf_param_1];
	ld.param.f32 	%f1, [_Z20height_filter_kernelPflf_param_2];
	mov.u32 	%r1, %ctaid.x;
	mov.u32 	%r2, %ntid.x;
	mov.u32 	%r3, %tid.x;
	mad.lo.s32 	%r4, %r1, %r2, %r3;
	cvt.u64.u32 	%rd1, %r4;
	setp.le.s64 	%p1, %rd4, %rd1;
	@%p1 bra 	$L__BB0_3;
	cvta.to.global.u64 	%rd5, %rd3;
	mad.lo.s64 	%rd2, %rd1, 12, %rd5;
	ld.global.f32 	%f2, [%rd2+8];
	setp.ltu.f32 	%p2, %f2, %f1;
	@%p2 bra 	$L__BB0_3;
	mov.b32 	%r5, 0;
	st.global.u32 	[%rd2], %r5;
	st.global.u32 	[%rd2+4], %r5;
	st.global.u32 	[%rd2+8], %r5;
$L__BB0_3:
	ret;

}


// ===== COMPILED SASS (sm_100) =====

	.target	sm_100

	.elftype	@"ET_EXEC"


//--------------------- .note.nv.tkinfo           --------------------------
	.section	.note.nv.tkinfo,"",@"SHT_NOTE"
	.sectionflags	@"SHF_NOTE_NV_TKINFO"
	.tkinfo
        /*0018*/ 	.word	0x00000002
        /*0030*/ 	.string	""
        /*0030*/ 	.string	"ptxas"
        /*0030*/ 	.string	"Cuda compilation tools, release 13.0, V13.0.88"
        /*0030*/ 	.string	"Build cuda_13.0.r13.0/compiler.36424714_0"
        /*0030*/ 	.string	"-arch sm_100 -m 64 "



//--------------------- .note.nv.cuinfo           --------------------------
	.section	.note.nv.cuinfo,"",@"SHT_NOTE"
	.sectionflags	@"SHF_NOTE_NV_CUINFO"
        /*0018*/ 	.short	0x0002
        /*001a*/ 	.short	0x0064
        /*001c*/ 	.short	0x0082
	.zero		2


//--------------------- .nv.info                  --------------------------
	.section	.nv.info,"",@"SHT_CUDA_INFO"
	.align	4


	//----- nvinfo : EIATTR_REGCOUNT
	.align		4
        /*0000*/ 	.byte	0x04, 0x2f
        /*0002*/ 	.short	(.L_1 - .L_0)
	.align		4
.L_0:
        /*0004*/ 	.word	index@(_Z20height_filter_kernelPflf)
        /*0008*/ 	.word	0x00000008


	//----- nvinfo : EIATTR_FRAME_SIZE
	.align		4
.L_1:
        /*000c*/ 	.byte	0x04, 0x11
        /*000e*/ 	.short	(.L_3 - .L_2)
	.align		4
.L_2:
        /*0010*/ 	.word	index@(_Z20height_filter_kernelPflf)
        /*0014*/ 	.word	0x00000000


	//----- nvinfo : EIATTR_MIN_STACK_SIZE
	.align		4
.L_3:
        /*0018*/ 	.byte	0x04, 0x12
        /*001a*/ 	.short	(.L_5 - .L_4)
	.align		4
.L_4:
        /*001c*/ 	.word	index@(_Z20height_filter_kernelPflf)
        /*0020*/ 	.word	0x00000000
.L_5:


//--------------------- .nv.compat                --------------------------
	.section	.nv.compat,"",@"SHT_CUDA_COMPAT_INFO"
	.align	4
        /*0000*/ 	.byte	0x02, 0x09, 0x00, 0x00, 0x02, 0x02, 0x01, 0x00, 0x02, 0x05, 0x05, 0x00, 0x03, 0x07, 0x01, 0x01
        /*0010*/ 	.byte	0x02, 0x03, 0x00, 0x00, 0x02, 0x06, 0x01, 0x00, 0x04, 0x0b, 0x08, 0x00, 0x09, 0x00, 0x00, 0x00
        /*0020*/ 	.byte	0x00, 0x00, 0x00, 0x00


//--------------------- .nv.info._Z20height_filter_kernelPflf --------------------------
	.section	.nv.info._Z20height_filter_kernelPflf,"",@"SHT_CUDA_INFO"
	.sectionflags	@""
	.align	4


	//----- nvinfo : EIATTR_CUDA_API_VERSION
	.align		4
        /*0000*/ 	.byte	0x04, 0x37
        /*0002*/ 	.short	(.L_7 - .L_6)
.L_6:
        /*0004*/ 	.word	0x00000082


	//----- nvinfo : EIATTR_KPARAM_INFO
	.align		4
.L_7:
        /*0008*/ 	.byte	0x04, 0x17
        /*000a*/ 	.short	(.L_9 - .L_8)
.L_8:
        /*000c*/ 	.word	0x00000000
        /*0010*/ 	.short	0x0002
        /*0012*/ 	.short	0x0010
        /*0014*/ 	.byte	0x00, 0xf0, 0x11, 0x00


	//----- nvinfo : EIATTR_KPARAM_INFO
	.align		4
.L_9:
        /*0018*/ 	.byte	0x04, 0x17
        /*001a*/ 	.short	(.L_11 - .L_10)
.L_10:
        /*001c*/ 	.word	0x00000000
        /*0020*/ 	.short	0x0001
        /*0022*/ 	.short	0x0008
        /*0024*/ 	.byte	0x00, 0xf0, 0x21, 0x00


	//----- nvinfo : EIATTR_KPARAM_INFO
	.align		4
.L_11:
        /*0028*/ 	.byte	0x04, 0x17
        /*002a*/ 	.short	(.L_13 - .L_12)
.L_12:
        /*002c*/ 	.word	0x00000000
        /*0030*/ 	.short	0x0000
        /*0032*/ 	.short	0x0000
        /*0034*/ 	.byte	0x00, 0xf5, 0x21, 0x00


	//----- nvinfo : EIATTR_SPARSE_MMA_MASK
	.align		4
.L_13:
        /*0038*/ 	.byte	0x03, 0x50
        /*003a*/ 	.short	0x0000


	//----- nvinfo : EIATTR_MAXREG_COUNT
	.align		4
        /*003c*/ 	.byte	0x03, 0x1b
        /*003e*/ 	.short	0x00ff


	//----- nvinfo : EIATTR_MERCURY_ISA_VERSION
	.align		4
        /*0040*/ 	.byte	0x03, 0x5f
        /*0042*/ 	.short	0x0101


	//----- nvinfo : EIATTR_VRC_CTA_INIT_COUNT
	.align		4
        /*0044*/ 	.byte	0x02, 0x4a
	.zero		1
	.zero		1


	//----- nvinfo : EIATTR_EXIT_INSTR_OFFSETS
	.align		4
        /*0048*/ 	.byte	0x04, 0x1c
        /*004a*/ 	.short	(.L_15 - .L_14)


	//   ....[0]....
.L_14:
        /*004c*/ 	.word	0x00000080


	//   ....[1]....
        /*0050*/ 	.word	0x00000110


	//   ....[2]....
        /*0054*/ 	.word	0x00000150


	//----- nvinfo : EIATTR_CBANK_PARAM_SIZE
	.align		4
.L_15:
        /*0058*/ 	.byte	0x03, 0x19
        /*005a*/ 	.short	0x0014


	//----- nvinfo : EIATTR_PARAM_CBANK
	.align		4
        /*005c*/ 	.byte	0x04, 0x0a
        /*005e*/ 	.short	(.L_17 - .L_16)
	.align		4
.L_16:
        /*0060*/ 	.word	index@(.nv.constant0._Z20height_filter_kernelPflf)
        /*0064*/ 	.short	0x0380
        /*0066*/ 	.short	0x0014


	//----- nvinfo : EIATTR_SW_WAR
	.align		4
.L_17:
        /*0068*/ 	.byte	0x04, 0x36
        /*006a*/ 	.short	(.L_19 - .L_18)
.L_18:
        /*006c*/ 	.word	0x00000008
.L_19:


//--------------------- .nv.callgraph             --------------------------
	.section	.nv.callgraph,"",@"SHT_CUDA_CALLGRAPH"
	.align	4
	.sectionentsize	8
	.align		4
        /*0000*/ 	.word	0x00000000
	.align		4
        /*0004*/ 	.word	0xffffffff
	.align		4
        /*0008*/ 	.word	0x00000000
	.align		4
        /*000c*/ 	.word	0xfffffffe
	.align		4
        /*0010*/ 	.word	0x00000000
	.align		4
        /*0014*/ 	.word	0xfffffffd
	.align		4
        /*0018*/ 	.word	0x00000000
	.align		4
        /*001c*/ 	.word	0xfffffffc


//--------------------- .text._Z20height_filter_kernelPflf --------------------------
	.section	.text._Z20height_filter_kernelPflf,"ax",@progbits
	.align	128
        .global         _Z20height_filter_kernelPflf
        .type           _Z20height_filter_kernelPflf,@function
        .size           _Z20height_filter_kernelPflf,(.L_x_1 - _Z20height_filter_kernelPflf)
        .other          _Z20height_filter_kernelPflf,@"STO_CUDA_ENTRY STV_DEFAULT"
_Z20height_filter_kernelPflf:
.text._Z20height_filter_kernelPflf:
[----:B------:R-:W-:Y:S01]  /*0000*/  LDC R1, c[0x0][0x37c] ;  /* 0x0000df00ff017b82 */ /* 0x000fe20000000800 */
[----:B------:R-:W0:Y:S07]  /*0010*/  S2R R0, SR_TID.X ;  /* 0x0000000000007919 */ /* 0x000e2e0000002100 */
[----:B------:R-:W0:Y:S01]  /*0020*/  S2UR UR4, SR_CTAID.X ;  /* 0x00000000000479c3 */ /* 0x000e220000002500 */
[----:B------:R-:W1:Y:S07]  /*0030*/  LDCU.64 UR6, c[0x0][0x388] ;  /* 0x00007100ff0677ac */ /* 0x000e6e0008000a00 */
[----:B------:R-:W0:Y:S02]  /*0040*/  LDC R5, c[0x0][0x360] ;  /* 0x0000d800ff057b82 */ /* 0x000e240000000800 */
[----:B0-----:R-:W-:-:S05]  /*0050*/  IMAD R5, R5, UR4, R0 ;  /* 0x0000000405057c24 */ /* 0x001fca000f8e0200 */
[----:B-1----:R-:W-:-:S04]  /*0060*/  ISETP.GE.U32.AND P0, PT, R5, UR6, PT ;  /* 0x0000000605007c0c */ /* 0x002fc8000bf06070 */
[----:B------:R-:W-:-:S13]  /*0070*/  ISETP.GE.AND.EX P0, PT, RZ, UR7, PT, P0 ;  /* 0x00000007ff007c0c */ /* 0x000fda000bf06300 */
[----:B------:R-:W-:Y:S05]  /*0080*/  @P0 EXIT ;  /* 0x000000000000094d */ /* 0x000fea0003800000 */
[----:B------:R-:W0:Y:S01]  /*0090*/  LDC.64 R2, c[0x0][0x380] ;  /* 0x0000e000ff027b82 */ /* 0x000e220000000a00 */
[----:B------:R-:W1:Y:S01]  /*00a0*/  LDCU.64 UR6, c[0x0][0x358] ;  /* 0x00006b00ff0677ac */ /* 0x000e620008000a00 */
[----:B------:R-:W-:Y:S01]  /*00b0*/  UMOV UR4, URZ ;  /* 0x000000ff00047c82 */ /* 0x000fe20008000000 */
[----:B0-----:R-:W-:-:S05]  /*00c0*/  IMAD.WIDE.U32 R2, R5, 0xc, R2 ;  /* 0x0000000c05027825 */ /* 0x001fca00078e0002 */
[----:B------:R-:W-:Y:S01]  /*00d0*/  IADD3 R3, PT, PT, R3, UR4, RZ ;  /* 0x0000000403037c10 */ /* 0x000fe2000fffe0ff */
[----:B------:R-:W0:Y:S04]  /*00e0*/  LDCU UR4, c[0x0][0x390] ;  /* 0x00007200ff0477ac */ /* 0x000e280008000800 */
[----:B-1----:R-:W0:Y:S02]  /*00f0*/  LDG.E R0, desc[UR6][R2.64+0x8] ;  /* 0x0000080602007981 */ /* 0x002e24000c1e1900 */
[----:B0-----:R-:W-:-:S13]  /*0100*/  FSETP.GE.AND P0, PT, R0, UR4, PT ;  /* 0x0000000400007c0b */ /* 0x001fda000bf06000 */
[----:B------:R-:W-:Y:S05]  /*0110*/  @!P0 EXIT ;  /* 0x000000000000894d */ /* 0x000fea0003800000 */
[----:B------:R-:W-:Y:S04]  /*0120*/  STG.E desc[UR6][R2.64], RZ ;  /* 0x000000ff02007986 */ /* 0x000fe8000c101906 */
[----:B------:R-:W-:Y:S04]  /*0130*/  STG.E desc[UR6][R2.64+0x4], RZ ;  /* 0x000004ff02007986 */ /* 0x000fe8000c101906 */
[----:B------:R-:W-:Y:S01]  /*0140*/  STG.E desc[UR6][R2.64+0x8], RZ ;  /* 0x000008ff02007986 */ /* 0x000fe2000c101906 */
[----:B------:R-:W-:Y:S05]  /*0150*/  EXIT ;  /* 0x000000000000794d */ /* 0x000fea0003800000 */
.L_x_0:
[----:B------:R-:W-:-:S00]  /*0160*/  BRA `(.L_x_0) ;  /* 0xfffffffc00fc7947 */ /* 0x000fc0000383ffff */
[----:B------:R-:W-:-:S00]  /*0170*/  NOP ;  /* 0x0000000000007918 */ /* 0x000fc00000000000 */
        /* <DEDUP_REMOVED lines=8> */
.L_x_1:


//--------------------- .nv.shared.reserved.0     --------------------------
	.section	.nv.shared.reserved.0,"aw",@nobits
	.weak		__nv_reservedSMEM_offset_0_alias
	.size		__nv_reservedSMEM_offset_0_alias, 0, 64
	.other		__nv_reservedSMEM_offset_0_alias,@"STO_CUDA_RESERVED_SHARED STV_DEFAULT"
__nv_reservedSMEM_offset_0_alias:
	.zero		0
	.zero		64


//--------------------- .nv.constant0._Z20height_filter_kernelPflf --------------------------
	.section	.nv.constant0._Z20height_filter_kernelPflf,"a",@progbits
	.sectionflags	@""
	.align	4
.nv.constant0._Z20height_filter_kernelPflf:
	.zero		916


//--------------------- SYMBOLS --------------------------

	.type		.nv.reservedSmem.offset0,@object
	.size		.nv.reservedSmem.offset0,0x4
